//
// Generated by NVIDIA NVVM Compiler
//
// Compiler Build ID: CL-36424714
// Cuda compilation tools, release 13.0, V13.0.88
// Based on NVVM 20.0.0
//

.version 9.0
.target sm_100
.address_size 64

	// .globl	_Z16prefixsum_kernalPKfPfi

.visible .entry _Z16prefixsum_kernalPKfPfi(
	.param .u64 .ptr .align 1 _Z16prefixsum_kernalPKfPfi_param_0,
	.param .u64 .ptr .align 1 _Z16prefixsum_kernalPKfPfi_param_1,
	.param .u32 _Z16prefixsum_kernalPKfPfi_param_2
)
{
	.reg .pred 	%p<7>;
	.reg .b32 	%r<8>;
	.reg .b32 	%f<6>;
	.reg .b64 	%rd<10>;

	ld.param.u64 	%rd3, [_Z16prefixsum_kernalPKfPfi_param_0];
	ld.param.u64 	%rd4, [_Z16prefixsum_kernalPKfPfi_param_1];
	ld.param.u32 	%r2, [_Z16prefixsum_kernalPKfPfi_param_2];
	cvta.to.global.u64 	%rd1, %rd4;
	cvta.to.global.u64 	%rd2, %rd3;
	mov.u32 	%r3, %ntid.x;
	mov.u32 	%r4, %ctaid.x;
	mov.u32 	%r5, %tid.x;
	mad.lo.s32 	%r1, %r3, %r4, %r5;
	setp.ne.s32 	%p1, %r1, 0;
	setp.lt.s32 	%p2, %r2, 1;
	or.pred  	%p3, %p1, %p2;
	@%p3 bra 	$L__BB0_2;
	ld.global.f32 	%f1, [%rd2];
	st.global.f32 	[%rd1], %f1;
$L__BB0_2:
	setp.ge.s32 	%p4, %r1, %r2;
	setp.lt.s32 	%p5, %r1, 1;
	or.pred  	%p6, %p5, %p4;
	@%p6 bra 	$L__BB0_4;
	mul.wide.u32 	%rd5, %r1, 4;
	add.s64 	%rd6, %rd2, %rd5;
	ld.global.f32 	%f2, [%rd6];
	cvt.rzi.s32.f32 	%r6, %f2;
	add.s32 	%r7, %r1, -1;
	mul.wide.u32 	%rd7, %r7, 4;
	add.s64 	%rd8, %rd1, %rd7;
	ld.global.f32 	%f3, [%rd8];
	add.s64 	%rd9, %rd1, %rd5;
	st.global.f32 	[%rd9], %f3;
	cvt.rn.f32.s32 	%f4, %r6;
	atom.global.add.f32 	%f5, [%rd9], %f4;
$L__BB0_4:
	ret;

}


// ===== COMPILED SASS (sm_100) =====

	.target	sm_100

	.elftype	@"ET_EXEC"


//--------------------- .note.nv.tkinfo           --------------------------
	.section	.note.nv.tkinfo,"",@"SHT_NOTE"
	.sectionflags	@"SHF_NOTE_NV_TKINFO"
	.tkinfo
        /*0018*/ 	.word	0x00000002
        /*0030*/ 	.string	""
        /*0030*/ 	.string	"ptxas"
        /*0030*/ 	.string	"Cuda compilation tools, release 13.0, V13.0.88"
        /*0030*/ 	.string	"Build cuda_13.0.r13.0/compiler.36424714_0"
        /*0030*/ 	.string	"-arch sm_100 -m 64 "



//--------------------- .note.nv.cuinfo           --------------------------
	.section	.note.nv.cuinfo,"",@"SHT_NOTE"
	.sectionflags	@"SHF_NOTE_NV_CUINFO"
        /*0018*/ 	.short	0x0002
        /*001a*/ 	.short	0x0064
        /*001c*/ 	.short	0x0082
	.zero		2


//--------------------- .nv.info                  --------------------------
	.section	.nv.info,"",@"SHT_CUDA_INFO"
	.align	4


	//----- nvinfo : EIATTR_REGCOUNT
	.align		4
        /*0000*/ 	.byte	0x04, 0x2f
        /*0002*/ 	.short	(.L_1 - .L_0)
	.align		4
.L_0:
        /*0004*/ 	.word	index@(_Z16prefixsum_kernalPKfPfi)
        /*0008*/ 	.word	0x0000000c


	//----- nvinfo : EIATTR_FRAME_SIZE
	.align		4
.L_1:
        /*000c*/ 	.byte	0x04, 0x11
        /*000e*/ 	.short	(.L_3 - .L_2)
	.align		4
.L_2:
        /*0010*/ 	.word	index@(_Z16prefixsum_kernalPKfPfi)
        /*0014*/ 	.word	0x00000000


	//----- nvinfo : EIATTR_MIN_STACK_SIZE
	.align		4
.L_3:
        /*0018*/ 	.byte	0x04, 0x12
        /*001a*/ 	.short	(.L_5 - .L_4)
	.align		4
.L_4:
        /*001c*/ 	.word	index@(_Z16prefixsum_kernalPKfPfi)
        /*0020*/ 	.word	0x00000000
.L_5:


//--------------------- .nv.compat                --------------------------
	.section	.nv.compat,"",@"SHT_CUDA_COMPAT_INFO"
	.align	4
        /*0000*/ 	.byte	0x02, 0x09, 0x00, 0x00, 0x02, 0x02, 0x01, 0x00, 0x02, 0x05, 0x05, 0x00, 0x03, 0x07, 0x01, 0x01
        /*0010*/ 	.byte	0x02, 0x03, 0x00, 0x00, 0x02, 0x06, 0x01, 0x00, 0x04, 0x0b, 0x08, 0x00, 0x09, 0x00, 0x00, 0x00
        /*0020*/ 	.byte	0x00, 0x00, 0x00, 0x00


//--------------------- .nv.info._Z16prefixsum_kernalPKfPfi --------------------------
	.section	.nv.info._Z16prefixsum_kernalPKfPfi,"",@"SHT_CUDA_INFO"
	.sectionflags	@""
	.align	4


	//----- nvinfo : EIATTR_CUDA_API_VERSION
	.align		4
        /*0000*/ 	.byte	0x04, 0x37
        /*0002*/ 	.short	(.L_7 - .L_6)
.L_6:
        /*0004*/ 	.word	0x00000082


	//----- nvinfo : EIATTR_KPARAM_INFO
	.align		4
.L_7:
        /*0008*/ 	.byte	0x04, 0x17
        /*000a*/ 	.short	(.L_9 - .L_8)
.L_8:
        /*000c*/ 	.word	0x00000000
        /*0010*/ 	.short	0x0002
        /*0012*/ 	.short	0x0010
        /*0014*/ 	.byte	0x00, 0xf0, 0x11, 0x00


	//----- nvinfo : EIATTR_KPARAM_INFO
	.align		4
.L_9:
        /*0018*/ 	.byte	0x04, 0x17
        /*001a*/ 	.short	(.L_11 - .L_10)
.L_10:
        /*001c*/ 	.word	0x00000000
        /*0020*/ 	.short	0x0001
        /*0022*/ 	.short	0x0008
        /*0024*/ 	.byte	0x00, 0xf5, 0x21, 0x00


	//----- nvinfo : EIATTR_KPARAM_INFO
	.align		4
.L_11:
        /*0028*/ 	.byte	0x04, 0x17
        /*002a*/ 	.short	(.L_13 - .L_12)
.L_12:
        /*002c*/ 	.word	0x00000000
        /*0030*/ 	.short	0x0000
        /*0032*/ 	.short	0x0000
        /*0034*/ 	.byte	0x00, 0xf5, 0x21, 0x00


	//----- nvinfo : EIATTR_SPARSE_MMA_MASK
	.align		4
.L_13:
        /*0038*/ 	.byte	0x03, 0x50
        /*003a*/ 	.short	0x0000


	//----- nvinfo : EIATTR_MAXREG_COUNT
	.align		4
        /*003c*/ 	.byte	0x03, 0x1b
        /*003e*/ 	.short	0x00ff


	//----- nvinfo : EIATTR_MERCURY_ISA_VERSION
	.align		4
        /*0040*/ 	.byte	0x03, 0x5f
        /*0042*/ 	.short	0x0101


	//----- nvinfo : EIATTR_VRC_CTA_INIT_COUNT
	.align		4
        /*0044*/ 	.byte	0x02, 0x4a
	.zero		1
	.zero		1


	//----- nvinfo : EIATTR_EXIT_INSTR_OFFSETS
	.align		4
        /*0048*/ 	.byte	0x04, 0x1c
        /*004a*/ 	.short	(.L_15 - .L_14)


	//   ....[0]....
.L_14:
        /*004c*/ 	.word	0x00000120


	//   ....[1]....
        /*0050*/ 	.word	0x000001f0


	//----- nvinfo : EIATTR_CRS_STACK_SIZE
	.align		4
.L_15:
        /*0054*/ 	.byte	0x04, 0x1e
        /*0056*/ 	.short	(.L_17 - .L_16)
.L_16:
        /*0058*/ 	.word	0x00000000


	//----- nvinfo : EIATTR_CBANK_PARAM_SIZE
	.align		4
.L_17:
        /*005c*/ 	.byte	0x03, 0x19
        /*005e*/ 	.short	0x0014


	//----- nvinfo : EIATTR_PARAM_CBANK
	.align		4
        /*0060*/ 	.byte	0x04, 0x0a
        /*0062*/ 	.short	(.L_19 - .L_18)
	.align		4
.L_18:
        /*0064*/ 	.word	index@(.nv.constant0._Z16prefixsum_kernalPKfPfi)
        /*0068*/ 	.short	0x0380
        /*006a*/ 	.short	0x0014


	//----- nvinfo : EIATTR_SW_WAR
	.align		4
.L_19:
        /*006c*/ 	.byte	0x04, 0x36
        /*006e*/ 	.short	(.L_21 - .L_20)
.L_20:
        /*0070*/ 	.word	0x00000008
.L_21:


//--------------------- .nv.callgraph             --------------------------
	.section	.nv.callgraph,"",@"SHT_CUDA_CALLGRAPH"
	.align	4
	.sectionentsize	8
	.align		4
        /*0000*/ 	.word	0x00000000
	.align		4
        /*0004*/ 	.word	0xffffffff
	.align		4
        /*0008*/ 	.word	0x00000000
	.align		4
        /*000c*/ 	.word	0xfffffffe
	.align		4
        /*0010*/ 	.word	0x00000000
	.align		4
        /*0014*/ 	.word	0xfffffffd
	.align		4
        /*0018*/ 	.word	0x00000000
	.align		4
        /*001c*/ 	.word	0xfffffffc


//--------------------- .text._Z16prefixsum_kernalPKfPfi --------------------------
	.section	.text._Z16prefixsum_kernalPKfPfi,"ax",@progbits
	.align	128
        .global         _Z16prefixsum_kernalPKfPfi
        .type           _Z16prefixsum_kernalPKfPfi,@function
        .size           _Z16prefixsum_kernalPKfPfi,(.L_x_3 - _Z16prefixsum_kernalPKfPfi)
        .other          _Z16prefixsum_kernalPKfPfi,@"STO_CUDA_ENTRY STV_DEFAULT"
_Z16prefixsum_kernalPKfPfi:
.text._Z16prefixsum_kernalPKfPfi:
[----:B------:R-:W-:Y:S01]  /*0000*/  LDC R1, c[0x0][0x37c] ;  /* 0x0000df00ff017b82 */ /* 0x000fe20000000800 */
[----:B------:R-:W0:Y:S07]  /*0010*/  S2R R9, SR_CTAID.X ;  /* 0x0000000000097919 */ /* 0x000e2e0000002500 */
[----:B------:R-:W1:Y:S01]  /*0020*/  LDC R2, c[0x0][0x390] ;  /* 0x0000e400ff027b82 */ /* 0x000e620000000800 */
[----:B------:R-:W0:Y:S01]  /*0030*/  LDCU UR4, c[0x0][0x360] ;  /* 0x00006c00ff0477ac */ /* 0x000e220008000800 */
[----:B------:R-:W-:Y:S01]  /*0040*/  BSSY.RECONVERGENT B0, `(.L_x_0) ;  /* 0x000000d000007945 */ /* 0x000fe20003800200 */
[----:B------:R-:W0:Y:S01]  /*0050*/  S2R R0, SR_TID.X ;  /* 0x0000000000007919 */ /* 0x000e220000002100 */
[----:B-1----:R-:W-:Y:S01]  /*0060*/  ISETP.GE.AND P0, PT, R2, 0x1, PT ;  /* 0x000000010200780c */ /* 0x002fe20003f06270 */
[----:B0-----:R-:W-:Y:S01]  /*0070*/  IMAD R9, R9, UR4, R0 ;  /* 0x0000000409097c24 */ /* 0x001fe2000f8e0200 */
[----:B------:R-:W0:Y:S04]  /*0080*/  LDCU.64 UR4, c[0x0][0x358] ;  /* 0x00006b00ff0477ac */ /* 0x000e280008000a00 */
[----:B------:R-:W-:-:S02]  /*0090*/  ISETP.NE.OR P0, PT, R9, RZ, !P0 ;  /* 0x000000ff0900720c */ /* 0x000fc40004705670 */
[----:B------:R-:W-:-:S04]  /*00a0*/  ISETP.GE.AND P1, PT, R9, R2, PT ;  /* 0x000000020900720c */ /* 0x000fc80003f26270 */
[----:B------:R-:W-:-:S07]  /*00b0*/  ISETP.LT.OR P1, PT, R9, 0x1, P1 ;  /* 0x000000010900780c */ /* 0x000fce0000f21670 */
[----:B------:R-:W-:Y:S06]  /*00c0*/  @P0 BRA `(.L_x_1) ;  /* 0x0000000000100947 */ /* 0x000fec0003800000 */
[----:B------:R-:W0:Y:S02]  /*00d0*/  LDC.64 R2, c[0x0][0x380] ;  /* 0x0000e000ff027b82 */ /* 0x000e240000000a00 */
[----:B0-----:R-:W2:Y:S06]  /*00e0*/  LDG.E R3, desc[UR4][R2.64] ;  /* 0x0000000402037981 */ /* 0x001eac000c1e1900 */
[----:B------:R-:W2:Y:S02]  /*00f0*/  LDC.64 R4, c[0x0][0x388] ;  /* 0x0000e200ff047b82 */ /* 0x000ea40000000a00 */
[----:B--2---:R1:W-:Y:S02]  /*0100*/  STG.E desc[UR4][R4.64], R3 ;  /* 0x0000000304007986 */ /* 0x0043e4000c101904 */
.L_x_1:
[----:B0-----:R-:W-:Y:S05]  /*0110*/  BSYNC.RECONVERGENT B0 ;  /* 0x0000000000007941 */ /* 0x001fea0003800200 */
.L_x_0:
[----:B------:R-:W-:Y:S05]  /*0120*/  @P1 EXIT ;  /* 0x000000000000194d */ /* 0x000fea0003800000 */
[----:B-1----:R-:W0:Y:S08]  /*0130*/  LDC.64 R2, c[0x0][0x380] ;  /* 0x0000e000ff027b82 */ /* 0x002e300000000a00 */
[----:B------:R-:W1:Y:S01]  /*0140*/  LDC.64 R6, c[0x0][0x388] ;  /* 0x0000e200ff067b82 */ /* 0x000e620000000a00 */
[C---:B------:R-:W-:Y:S01]  /*0150*/  IADD3 R5, PT, PT, R9.reuse, -0x1, RZ ;  /* 0xffffffff09057810 */ /* 0x040fe20007ffe0ff */
[----:B0-----:R-:W-:-:S06]  /*0160*/  IMAD.WIDE.U32 R2, R9, 0x4, R2 ;  /* 0x0000000409027825 */ /* 0x001fcc00078e0002 */
[----:B------:R-:W2:Y:S01]  /*0170*/  LDG.E R2, desc[UR4][R2.64] ;  /* 0x0000000402027981 */ /* 0x000ea2000c1e1900 */
[----:B-1----:R-:W-:-:S06]  /*0180*/  IMAD.WIDE.U32 R4, R5, 0x4, R6 ;  /* 0x0000000405047825 */ /* 0x002fcc00078e0006 */
[----:B------:R-:W3:Y:S01]  /*0190*/  LDG.E R5, desc[UR4][R4.64] ;  /* 0x0000000404057981 */ /* 0x000ee2000c1e1900 */
[----:B------:R-:W-:Y:S01]  /*01a0*/  IMAD.WIDE.U32 R6, R9, 0x4, R6 ;  /* 0x0000000409067825 */ /* 0x000fe200078e0006 */
[----:B--2---:R-:W0:Y:S04]  /*01b0*/  F2I.TRUNC.NTZ R0, R2 ;  /* 0x0000000200007305 */ /* 0x004e28000020f100 */
[----:B---3--:R-:W-:Y:S01]  /*01c0*/  STG.E desc[UR4][R6.64], R5 ;  /* 0x0000000506007986 */ /* 0x008fe2000c101904 */
[----:B0-----:R-:W-:-:S05]  /*01d0*/  I2FP.F32.S32 R9, R0 ;  /* 0x0000000000097245 */ /* 0x001fca0000201400 */
[----:B------:R-:W-:Y:S01]  /*01e0*/  REDG.E.ADD.F32.FTZ.RN.STRONG.GPU desc[UR4][R6.64], R9 ;  /* 0x00000009060079a6 */ /* 0x000fe2000c12f304 */
[----:B------:R-:W-:Y:S05]  /*01f0*/  EXIT ;  /* 0x000000000000794d */ /* 0x000fea0003800000 */
.L_x_2:
[----:B------:R-:W-:-:S00]  /*0200*/  BRA `(.L_x_2) ;  /* 0xfffffffc00fc7947 */ /* 0x000fc0000383ffff */
[----:B------:R-:W-:-:S00]  /*0210*/  NOP ;  /* 0x0000000000007918 */ /* 0x000fc00000000000 */
        /* <DEDUP_REMOVED lines=14> */
.L_x_3:


//--------------------- .nv.shared.reserved.0     --------------------------
	.section	.nv.shared.reserved.0,"aw",@nobits
	.weak		__nv_reservedSMEM_offset_0_alias
	.size		__nv_reservedSMEM_offset_0_alias, 0, 64
	.other		__nv_reservedSMEM_offset_0_alias,@"STO_CUDA_RESERVED_SHARED STV_DEFAULT"
__nv_reservedSMEM_offset_0_alias:
	.zero		0
	.zero		64


//--------------------- .nv.constant0._Z16prefixsum_kernalPKfPfi --------------------------
	.section	.nv.constant0._Z16prefixsum_kernalPKfPfi,"a",@progbits
	.sectionflags	@""
	.align	4
.nv.constant0._Z16prefixsum_kernalPKfPfi:
	.zero		916


//--------------------- SYMBOLS --------------------------

	.type		.nv.reservedSmem.offset0,@object
	.size		.nv.reservedSmem.offset0,0x4
